//
// Generated by NVIDIA NVVM Compiler
//
// Compiler Build ID: CL-36424714
// Cuda compilation tools, release 13.0, V13.0.88
// Based on NVVM 20.0.0
//

.version 9.0
.target sm_100
.address_size 64

	// .globl	_Z8myKernelv
.extern .func  (.param .b32 func_retval0) vprintf
(
	.param .b64 vprintf_param_0,
	.param .b64 vprintf_param_1
)
;
.global .align 1 .b8 $str[16] = {72, 69, 76, 76, 79, 32, 67, 85, 68, 65, 32, 33, 33, 33, 10};

.visible .entry _Z8myKernelv()
{
	.reg .b32 	%r<3>;
	.reg .b64 	%rd<3>;

	mov.u64 	%rd1, $str;
	cvta.global.u64 	%rd2, %rd1;
	{ // callseq 0, 0
	.param .b64 param0;
	st.param.b64 	[param0], %rd2;
	.param .b64 param1;
	st.param.b64 	[param1], 0;
	.param .b32 retval0;
	call.uni (retval0), 
	vprintf, 
	(
	param0, 
	param1
	);
	ld.param.b32 	%r1, [retval0];
	} // callseq 0
	ret;

}


// ===== COMPILED SASS (sm_100) =====

	.target	sm_100

	.elftype	@"ET_EXEC"


//--------------------- .note.nv.tkinfo           --------------------------
	.section	.note.nv.tkinfo,"",@"SHT_NOTE"
	.sectionflags	@"SHF_NOTE_NV_TKINFO"
	.tkinfo
        /*0018*/ 	.word	0x00000002
        /*0030*/ 	.string	""
        /*0030*/ 	.string	"ptxas"
        /*0030*/ 	.string	"Cuda compilation tools, release 13.0, V13.0.88"
        /*0030*/ 	.string	"Build cuda_13.0.r13.0/compiler.36424714_0"
        /*0030*/ 	.string	"-arch sm_100 -m 64 "



//--------------------- .note.nv.cuinfo           --------------------------
	.section	.note.nv.cuinfo,"",@"SHT_NOTE"
	.sectionflags	@"SHF_NOTE_NV_CUINFO"
        /*0018*/ 	.short	0x0002
        /*001a*/ 	.short	0x0064
        /*001c*/ 	.short	0x0082
	.zero		2


//--------------------- .nv.info                  --------------------------
	.section	.nv.info,"",@"SHT_CUDA_INFO"
	.align	4


	//----- nvinfo : EIATTR_REGCOUNT
	.align		4
        /*0000*/ 	.byte	0x04, 0x2f
        /*0002*/ 	.short	(.L_2 - .L_1)
	.align		4
.L_1:
        /*0004*/ 	.word	index@(_Z8myKernelv)
        /*0008*/ 	.word	0x00000018


	//----- nvinfo : EIATTR_FRAME_SIZE
	.align		4
.L_2:
        /*000c*/ 	.byte	0x04, 0x11
        /*000e*/ 	.short	(.L_4 - .L_3)
	.align		4
.L_3:
        /*0010*/ 	.word	index@(_Z8myKernelv)
        /*0014*/ 	.word	0x00000000


	//----- nvinfo : EIATTR_MIN_STACK_SIZE
	.align		4
.L_4:
        /*0018*/ 	.byte	0x04, 0x12
        /*001a*/ 	.short	(.L_6 - .L_5)
	.align		4
.L_5:
        /*001c*/ 	.word	index@(_Z8myKernelv)
        /*0020*/ 	.word	0x00000000
.L_6:


//--------------------- .nv.compat                --------------------------
	.section	.nv.compat,"",@"SHT_CUDA_COMPAT_INFO"
	.align	4
        /*0000*/ 	.byte	0x02, 0x09, 0x00, 0x00, 0x02, 0x02, 0x01, 0x00, 0x02, 0x05, 0x05, 0x00, 0x03, 0x07, 0x01, 0x01
        /*0010*/ 	.byte	0x02, 0x03, 0x00, 0x00, 0x02, 0x06, 0x01, 0x00, 0x04, 0x0b, 0x08, 0x00, 0x09, 0x00, 0x00, 0x00
        /*0020*/ 	.byte	0x00, 0x00, 0x00, 0x00


//--------------------- .nv.info._Z8myKernelv     --------------------------
	.section	.nv.info._Z8myKernelv,"",@"SHT_CUDA_INFO"
	.sectionflags	@""
	.align	4


	//----- nvinfo : EIATTR_CUDA_API_VERSION
	.align		4
        /*0000*/ 	.byte	0x04, 0x37
        /*0002*/ 	.short	(.L_8 - .L_7)
.L_7:
        /*0004*/ 	.word	0x00000082


	//----- nvinfo : EIATTR_SPARSE_MMA_MASK
	.align		4
.L_8:
        /*0008*/ 	.byte	0x03, 0x50
        /*000a*/ 	.short	0x0000


	//----- nvinfo : EIATTR_MAXREG_COUNT
	.align		4
        /*000c*/ 	.byte	0x03, 0x1b
        /*000e*/ 	.short	0x00ff


	//----- nvinfo : EIATTR_EXTERNS
	.align		4
        /*0010*/ 	.byte	0x04, 0x0f
        /*0012*/ 	.short	(.L_10 - .L_9)


	//   ....[0]....
	.align		4
.L_9:
        /*0014*/ 	.word	index@(vprintf)


	//----- nvinfo : EIATTR_MERCURY_ISA_VERSION
	.align		4
.L_10:
        /*0018*/ 	.byte	0x03, 0x5f
        /*001a*/ 	.short	0x0101


	//----- nvinfo : EIATTR_VRC_CTA_INIT_COUNT
	.align		4
        /*001c*/ 	.byte	0x02, 0x4a
	.zero		1
	.zero		1


	//----- nvinfo : EIATTR_SYSCALL_OFFSETS
	.align		4
        /*0020*/ 	.byte	0x04, 0x46
        /*0022*/ 	.short	(.L_12 - .L_11)


	//   ....[0]....
.L_11:
        /*0024*/ 	.word	0x00000080


	//----- nvinfo : EIATTR_EXIT_INSTR_OFFSETS
	.align		4
.L_12:
        /*0028*/ 	.byte	0x04, 0x1c
        /*002a*/ 	.short	(.L_14 - .L_13)


	//   ....[0]....
.L_13:
        /*002c*/ 	.word	0x00000090


	//----- nvinfo : EIATTR_SW_WAR
	.align		4
.L_14:
        /*0030*/ 	.byte	0x04, 0x36
        /*0032*/ 	.short	(.L_16 - .L_15)
.L_15:
        /*0034*/ 	.word	0x00000008
.L_16:


//--------------------- .nv.callgraph             --------------------------
	.section	.nv.callgraph,"",@"SHT_CUDA_CALLGRAPH"
	.align	4
	.sectionentsize	8
	.align		4
        /*0000*/ 	.word	0x00000000
	.align		4
        /*0004*/ 	.word	0xffffffff
	.align		4
        /*0008*/ 	.word	index@(_Z8myKernelv)
	.align		4
        /*000c*/ 	.word	index@(vprintf)
	.align		4
        /*0010*/ 	.word	0x00000000
	.align		4
        /*0014*/ 	.word	0xfffffffe
	.align		4
        /*0018*/ 	.word	0x00000000
	.align		4
        /*001c*/ 	.word	0xfffffffd
	.align		4
        /*0020*/ 	.word	0x00000000
	.align		4
        /*0024*/ 	.word	0xfffffffc


//--------------------- .nv.constant4             --------------------------
	.section	.nv.constant4,"a",@progbits
	.align	8
	.align		8
.nv.constant4:
        /*0000*/ 	.dword	vprintf
	.align		8
        /*0008*/ 	.dword	$str


//--------------------- .text._Z8myKernelv        --------------------------
	.section	.text._Z8myKernelv,"ax",@progbits
	.align	128
        .global         _Z8myKernelv
        .type           _Z8myKernelv,@function
        .size           _Z8myKernelv,(.L_x_2 - _Z8myKernelv)
        .other          _Z8myKernelv,@"STO_CUDA_ENTRY STV_DEFAULT"
_Z8myKernelv:
.text._Z8myKernelv:
[----:B------:R-:W0:Y:S01]  /*0000*/  LDC R1, c[0x0][0x37c] ;  /* 0x0000df00ff017b82 */ /* 0x000e220000000800 */
[----:B------:R-:W-:Y:S01]  /*0010*/  MOV R0, 0x0 ;  /* 0x0000000000007802 */ /* 0x000fe20000000f00 */
[----:B------:R-:W1:Y:S01]  /*0020*/  LDCU.64 UR4, c[0x4][0x8] ;  /* 0x01000100ff0477ac */ /* 0x000e620008000a00 */
[----:B------:R-:W-:-:S05]  /*0030*/  CS2R R6, SRZ ;  /* 0x0000000000067805 */ /* 0x000fca000001ff00 */
[----:B------:R2:W3:Y:S01]  /*0040*/  LDC.64 R2, c[0x4][R0] ;  /* 0x0100000000027b82 */ /* 0x0004e20000000a00 */
[----:B-1----:R-:W-:Y:S02]  /*0050*/  IMAD.U32 R4, RZ, RZ, UR4 ;  /* 0x00000004ff047e24 */ /* 0x002fe4000f8e00ff */
[----:B--2---:R-:W-:-:S07]  /*0060*/  IMAD.U32 R5, RZ, RZ, UR5 ;  /* 0x00000005ff057e24 */ /* 0x004fce000f8e00ff */
[----:B------:R-:W-:-:S07]  /*0070*/  LEPC R20, `(.L_x_0) ;  /* 0x000000001014794e */ /* 0x000fce0000000000 */
[----:B0--3--:R-:W-:Y:S05]  /*0080*/  CALL.ABS.NOINC R2 ;  /* 0x0000000002007343 */ /* 0x009fea0003c00000 */
.L_x_0:
[----:B------:R-:W-:Y:S05]  /*0090*/  EXIT ;  /* 0x000000000000794d */ /* 0x000fea0003800000 */
.L_x_1:
[----:B------:R-:W-:-:S00]  /*00a0*/  BRA `(.L_x_1) ;  /* 0xfffffffc00fc7947 */ /* 0x000fc0000383ffff */
[----:B------:R-:W-:-:S00]  /*00b0*/  NOP ;  /* 0x0000000000007918 */ /* 0x000fc00000000000 */
        /* <DEDUP_REMOVED lines=12> */
.L_x_2:


//--------------------- .nv.global.init           --------------------------
	.section	.nv.global.init,"aw",@progbits
.nv.global.init:
	.type		$str,@object
	.size		$str,(.L_0 - $str)
$str:
        /*0000*/ 	.byte	0x48, 0x45, 0x4c, 0x4c, 0x4f, 0x20, 0x43, 0x55, 0x44, 0x41, 0x20, 0x21, 0x21, 0x21, 0x0a, 0x00
.L_0:


//--------------------- .nv.shared.reserved.0     --------------------------
	.section	.nv.shared.reserved.0,"aw",@nobits
	.weak		__nv_reservedSMEM_offset_0_alias
	.size		__nv_reservedSMEM_offset_0_alias, 0, 64
	.other		__nv_reservedSMEM_offset_0_alias,@"STO_CUDA_RESERVED_SHARED STV_DEFAULT"
__nv_reservedSMEM_offset_0_alias:
	.zero		0
	.zero		64


//--------------------- .nv.constant0._Z8myKernelv --------------------------
	.section	.nv.constant0._Z8myKernelv,"a",@progbits
	.sectionflags	@""
	.align	4
.nv.constant0._Z8myKernelv:
	.zero		896


//--------------------- SYMBOLS --------------------------

	.type		.nv.reservedSmem.offset0,@object
	.size		.nv.reservedSmem.offset0,0x4
	.type		vprintf,@function
